//
// Generated by NVIDIA NVVM Compiler
//
// Compiler Build ID: CL-36424714
// Cuda compilation tools, release 13.0, V13.0.88
// Based on NVVM 20.0.0
//

.version 9.0
.target sm_100
.address_size 64

	// .globl	_Z11step_kernelPfS_S_S_iffff

.visible .entry _Z11step_kernelPfS_S_S_iffff(
	.param .u64 .ptr .align 1 _Z11step_kernelPfS_S_S_iffff_param_0,
	.param .u64 .ptr .align 1 _Z11step_kernelPfS_S_S_iffff_param_1,
	.param .u64 .ptr .align 1 _Z11step_kernelPfS_S_S_iffff_param_2,
	.param .u64 .ptr .align 1 _Z11step_kernelPfS_S_S_iffff_param_3,
	.param .u32 _Z11step_kernelPfS_S_S_iffff_param_4,
	.param .f32 _Z11step_kernelPfS_S_S_iffff_param_5,
	.param .f32 _Z11step_kernelPfS_S_S_iffff_param_6,
	.param .f32 _Z11step_kernelPfS_S_S_iffff_param_7,
	.param .f32 _Z11step_kernelPfS_S_S_iffff_param_8
)
{
	.reg .pred 	%p<11>;
	.reg .b32 	%r<21>;
	.reg .b32 	%f<103>;
	.reg .b64 	%rd<21>;
	.reg .b64 	%fd<11>;

	ld.param.u64 	%rd10, [_Z11step_kernelPfS_S_S_iffff_param_1];
	ld.param.u64 	%rd12, [_Z11step_kernelPfS_S_S_iffff_param_3];
	ld.param.u32 	%r3, [_Z11step_kernelPfS_S_S_iffff_param_4];
	ld.param.f32 	%f19, [_Z11step_kernelPfS_S_S_iffff_param_5];
	ld.param.f32 	%f20, [_Z11step_kernelPfS_S_S_iffff_param_6];
	ld.param.f32 	%f21, [_Z11step_kernelPfS_S_S_iffff_param_7];
	ld.param.f32 	%f22, [_Z11step_kernelPfS_S_S_iffff_param_8];
	mov.u32 	%r5, %ctaid.x;
	mov.u32 	%r6, %ntid.x;
	mov.u32 	%r7, %tid.x;
	mad.lo.s32 	%r8, %r5, %r6, %r7;
	shl.b32 	%r9, %r8, 3;
	or.b32  	%r10, %r9, 1;
	cvt.rn.f32.s32 	%f23, %r10;
	sqrt.rn.f32 	%f24, %f23;
	add.f32 	%f25, %f24, 0f3F800000;
	cvt.rzi.s32.f32 	%r11, %f25;
	shr.u32 	%r12, %r11, 31;
	add.s32 	%r13, %r11, %r12;
	shr.s32 	%r1, %r13, 1;
	add.s32 	%r14, %r1, -1;
	mul.lo.s32 	%r15, %r14, %r1;
	shr.u32 	%r16, %r15, 31;
	add.s32 	%r17, %r15, %r16;
	shr.s32 	%r18, %r17, 1;
	sub.s32 	%r19, %r8, %r18;
	max.s32 	%r20, %r1, %r19;
	setp.ge.s32 	%p1, %r20, %r3;
	@%p1 bra 	$L__BB0_20;
	ld.param.u64 	%rd20, [_Z11step_kernelPfS_S_S_iffff_param_2];
	ld.param.u64 	%rd19, [_Z11step_kernelPfS_S_S_iffff_param_0];
	cvta.to.global.u64 	%rd13, %rd20;
	cvta.to.global.u64 	%rd14, %rd12;
	cvta.to.global.u64 	%rd15, %rd19;
	cvta.to.global.u64 	%rd16, %rd10;
	mul.wide.s32 	%rd17, %r19, 4;
	add.s64 	%rd1, %rd15, %rd17;
	ld.global.f32 	%f26, [%rd1];
	mul.wide.s32 	%rd18, %r1, 4;
	add.s64 	%rd2, %rd15, %rd18;
	ld.global.f32 	%f99, [%rd2];
	sub.f32 	%f2, %f26, %f99;
	add.s64 	%rd3, %rd16, %rd17;
	ld.global.f32 	%f27, [%rd3];
	add.s64 	%rd4, %rd16, %rd18;
	ld.global.f32 	%f28, [%rd4];
	sub.f32 	%f3, %f27, %f28;
	mul.f32 	%f29, %f3, %f3;
	fma.rn.f32 	%f30, %f2, %f2, %f29;
	sqrt.rn.f32 	%f4, %f30;
	setp.gtu.f32 	%p2, %f4, %f19;
	add.s64 	%rd5, %rd13, %rd17;
	add.s64 	%rd6, %rd13, %rd18;
	add.s64 	%rd7, %rd14, %rd17;
	add.s64 	%rd8, %rd14, %rd18;
	@%p2 bra 	$L__BB0_3;
	ld.global.f32 	%f31, [%rd5];
	ld.global.f32 	%f32, [%rd6];
	sub.f32 	%f33, %f31, %f32;
	ld.global.f32 	%f34, [%rd7];
	ld.global.f32 	%f35, [%rd8];
	sub.f32 	%f36, %f34, %f35;
	mul.f32 	%f37, %f36, %f3;
	fma.rn.f32 	%f38, %f33, %f2, %f37;
	mul.f32 	%f39, %f19, %f19;
	div.rn.f32 	%f40, %f38, %f39;
	mul.f32 	%f41, %f2, %f40;
	sub.f32 	%f42, %f31, %f41;
	st.global.f32 	[%rd5], %f42;
	ld.global.f32 	%f43, [%rd3];
	ld.global.f32 	%f44, [%rd4];
	sub.f32 	%f45, %f43, %f44;
	mul.f32 	%f46, %f40, %f45;
	ld.global.f32 	%f47, [%rd7];
	sub.f32 	%f48, %f47, %f46;
	st.global.f32 	[%rd7], %f48;
	ld.global.f32 	%f49, [%rd2];
	ld.global.f32 	%f50, [%rd1];
	sub.f32 	%f51, %f49, %f50;
	mul.f32 	%f52, %f40, %f51;
	ld.global.f32 	%f53, [%rd6];
	sub.f32 	%f54, %f53, %f52;
	st.global.f32 	[%rd6], %f54;
	ld.global.f32 	%f55, [%rd4];
	ld.global.f32 	%f56, [%rd3];
	sub.f32 	%f57, %f55, %f56;
	mul.f32 	%f58, %f40, %f57;
	ld.global.f32 	%f59, [%rd8];
	sub.f32 	%f60, %f59, %f58;
	st.global.f32 	[%rd8], %f60;
	div.rn.f32 	%f61, %f19, %f4;
	cvt.f64.f32 	%fd1, %f61;
	add.f64 	%fd2, %fd1, 0dBFE999999999999A;
	ld.global.f32 	%f62, [%rd1];
	ld.global.f32 	%f63, [%rd2];
	sub.f32 	%f64, %f62, %f63;
	cvt.f64.f32 	%fd3, %f64;
	mul.f64 	%fd4, %fd2, %fd3;
	cvt.f64.f32 	%fd5, %f63;
	sub.f64 	%fd6, %fd5, %fd4;
	cvt.rn.f32.f64 	%f65, %fd6;
	st.global.f32 	[%rd2], %f65;
	ld.global.f32 	%f66, [%rd3];
	ld.global.f32 	%f67, [%rd4];
	sub.f32 	%f68, %f66, %f67;
	cvt.f64.f32 	%fd7, %f68;
	mul.f64 	%fd8, %fd2, %fd7;
	cvt.f64.f32 	%fd9, %f67;
	sub.f64 	%fd10, %fd9, %fd8;
	cvt.rn.f32.f64 	%f69, %fd10;
	st.global.f32 	[%rd4], %f69;
	ld.global.f32 	%f99, [%rd2];
$L__BB0_3:
	mul.f32 	%f7, %f19, 0f3F000000;
	sub.f32 	%f8, %f21, %f7;
	setp.ltu.f32 	%p3, %f99, %f8;
	@%p3 bra 	$L__BB0_5;
	ld.global.f32 	%f70, [%rd6];
	neg.f32 	%f71, %f70;
	st.global.f32 	[%rd6], %f71;
	st.global.f32 	[%rd2], %f8;
	mov.f32 	%f99, %f8;
$L__BB0_5:
	sub.f32 	%f10, %f7, %f21;
	setp.gtu.f32 	%p4, %f99, %f10;
	@%p4 bra 	$L__BB0_7;
	ld.global.f32 	%f72, [%rd6];
	neg.f32 	%f73, %f72;
	st.global.f32 	[%rd6], %f73;
	st.global.f32 	[%rd2], %f10;
$L__BB0_7:
	ld.global.f32 	%f100, [%rd4];
	sub.f32 	%f12, %f22, %f7;
	setp.ltu.f32 	%p5, %f100, %f12;
	@%p5 bra 	$L__BB0_9;
	ld.global.f32 	%f74, [%rd8];
	neg.f32 	%f75, %f74;
	st.global.f32 	[%rd8], %f75;
	st.global.f32 	[%rd4], %f12;
	mov.f32 	%f100, %f12;
$L__BB0_9:
	sub.f32 	%f14, %f7, %f22;
	setp.gtu.f32 	%p6, %f100, %f14;
	@%p6 bra 	$L__BB0_11;
	ld.global.f32 	%f76, [%rd8];
	neg.f32 	%f77, %f76;
	st.global.f32 	[%rd8], %f77;
	st.global.f32 	[%rd4], %f14;
$L__BB0_11:
	ld.global.f32 	%f101, [%rd1];
	setp.ltu.f32 	%p7, %f101, %f8;
	@%p7 bra 	$L__BB0_13;
	ld.global.f32 	%f78, [%rd5];
	neg.f32 	%f79, %f78;
	st.global.f32 	[%rd5], %f79;
	st.global.f32 	[%rd1], %f8;
	mov.f32 	%f101, %f8;
$L__BB0_13:
	setp.gtu.f32 	%p8, %f101, %f10;
	@%p8 bra 	$L__BB0_15;
	ld.global.f32 	%f80, [%rd5];
	neg.f32 	%f81, %f80;
	st.global.f32 	[%rd5], %f81;
	st.global.f32 	[%rd1], %f10;
$L__BB0_15:
	ld.global.f32 	%f102, [%rd3];
	setp.ltu.f32 	%p9, %f102, %f12;
	@%p9 bra 	$L__BB0_17;
	ld.global.f32 	%f82, [%rd7];
	neg.f32 	%f83, %f82;
	st.global.f32 	[%rd7], %f83;
	st.global.f32 	[%rd3], %f12;
	mov.f32 	%f102, %f12;
$L__BB0_17:
	setp.gtu.f32 	%p10, %f102, %f14;
	@%p10 bra 	$L__BB0_19;
	ld.global.f32 	%f84, [%rd7];
	neg.f32 	%f85, %f84;
	st.global.f32 	[%rd7], %f85;
	st.global.f32 	[%rd3], %f14;
$L__BB0_19:
	ld.global.f32 	%f86, [%rd6];
	ld.global.f32 	%f87, [%rd2];
	fma.rn.f32 	%f88, %f20, %f86, %f87;
	st.global.f32 	[%rd2], %f88;
	ld.global.f32 	%f89, [%rd8];
	ld.global.f32 	%f90, [%rd4];
	fma.rn.f32 	%f91, %f20, %f89, %f90;
	st.global.f32 	[%rd4], %f91;
	ld.global.f32 	%f92, [%rd5];
	ld.global.f32 	%f93, [%rd1];
	fma.rn.f32 	%f94, %f20, %f92, %f93;
	st.global.f32 	[%rd1], %f94;
	ld.global.f32 	%f95, [%rd7];
	ld.global.f32 	%f96, [%rd3];
	fma.rn.f32 	%f97, %f20, %f95, %f96;
	st.global.f32 	[%rd3], %f97;
$L__BB0_20:
	ret;

}


// ===== COMPILED SASS (sm_100) =====

	.target	sm_100

	.elftype	@"ET_EXEC"


//--------------------- .note.nv.tkinfo           --------------------------
	.section	.note.nv.tkinfo,"",@"SHT_NOTE"
	.sectionflags	@"SHF_NOTE_NV_TKINFO"
	.tkinfo
        /*0018*/ 	.word	0x00000002
        /*0030*/ 	.string	""
        /*0030*/ 	.string	"ptxas"
        /*0030*/ 	.string	"Cuda compilation tools, release 13.0, V13.0.88"
        /*0030*/ 	.string	"Build cuda_13.0.r13.0/compiler.36424714_0"
        /*0030*/ 	.string	"-arch sm_100 -m 64 "



//--------------------- .note.nv.cuinfo           --------------------------
	.section	.note.nv.cuinfo,"",@"SHT_NOTE"
	.sectionflags	@"SHF_NOTE_NV_CUINFO"
        /*0018*/ 	.short	0x0002
        /*001a*/ 	.short	0x0064
        /*001c*/ 	.short	0x0082
	.zero		2


//--------------------- .nv.info                  --------------------------
	.section	.nv.info,"",@"SHT_CUDA_INFO"
	.align	4


	//----- nvinfo : EIATTR_REGCOUNT
	.align		4
        /*0000*/ 	.byte	0x04, 0x2f
        /*0002*/ 	.short	(.L_1 - .L_0)
	.align		4
.L_0:
        /*0004*/ 	.word	index@(_Z11step_kernelPfS_S_S_iffff)
        /*0008*/ 	.word	0x00000020


	//----- nvinfo : EIATTR_FRAME_SIZE
	.align		4
.L_1:
        /*000c*/ 	.byte	0x04, 0x11
        /*000e*/ 	.short	(.L_3 - .L_2)
	.align		4
.L_2:
        /*0010*/ 	.word	index@($__internal_1_$__cuda_sm3x_div_rn_noftz_f32_slowpath)
        /*0014*/ 	.word	0x00000000


	//----- nvinfo : EIATTR_FRAME_SIZE
	.align		4
.L_3:
        /*0018*/ 	.byte	0x04, 0x11
        /*001a*/ 	.short	(.L_5 - .L_4)
	.align		4
.L_4:
        /*001c*/ 	.word	index@($__internal_0_$__cuda_sm20_sqrt_rn_f32_slowpath)
        /*0020*/ 	.word	0x00000000


	//----- nvinfo : EIATTR_FRAME_SIZE
	.align		4
.L_5:
        /*0024*/ 	.byte	0x04, 0x11
        /*0026*/ 	.short	(.L_7 - .L_6)
	.align		4
.L_6:
        /*0028*/ 	.word	index@(_Z11step_kernelPfS_S_S_iffff)
        /*002c*/ 	.word	0x00000000


	//----- nvinfo : EIATTR_MIN_STACK_SIZE
	.align		4
.L_7:
        /*0030*/ 	.byte	0x04, 0x12
        /*0032*/ 	.short	(.L_9 - .L_8)
	.align		4
.L_8:
        /*0034*/ 	.word	index@(_Z11step_kernelPfS_S_S_iffff)
        /*0038*/ 	.word	0x00000000
.L_9:


//--------------------- .nv.compat                --------------------------
	.section	.nv.compat,"",@"SHT_CUDA_COMPAT_INFO"
	.align	4
        /*0000*/ 	.byte	0x02, 0x09, 0x00, 0x00, 0x02, 0x02, 0x01, 0x00, 0x02, 0x05, 0x05, 0x00, 0x03, 0x07, 0x01, 0x01
        /*0010*/ 	.byte	0x02, 0x03, 0x00, 0x00, 0x02, 0x06, 0x01, 0x00, 0x04, 0x0b, 0x08, 0x00, 0x01, 0x00, 0x00, 0x00
        /*0020*/ 	.byte	0x00, 0x00, 0x00, 0x00


//--------------------- .nv.info._Z11step_kernelPfS_S_S_iffff --------------------------
	.section	.nv.info._Z11step_kernelPfS_S_S_iffff,"",@"SHT_CUDA_INFO"
	.sectionflags	@""
	.align	4


	//----- nvinfo : EIATTR_CUDA_API_VERSION
	.align		4
        /*0000*/ 	.byte	0x04, 0x37
        /*0002*/ 	.short	(.L_11 - .L_10)
.L_10:
        /*0004*/ 	.word	0x00000082


	//----- nvinfo : EIATTR_KPARAM_INFO
	.align		4
.L_11:
        /*0008*/ 	.byte	0x04, 0x17
        /*000a*/ 	.short	(.L_13 - .L_12)
.L_12:
        /*000c*/ 	.word	0x00000000
        /*0010*/ 	.short	0x0008
        /*0012*/ 	.short	0x0030
        /*0014*/ 	.byte	0x00, 0xf0, 0x11, 0x00


	//----- nvinfo : EIATTR_KPARAM_INFO
	.align		4
.L_13:
        /*0018*/ 	.byte	0x04, 0x17
        /*001a*/ 	.short	(.L_15 - .L_14)
.L_14:
        /*001c*/ 	.word	0x00000000
        /*0020*/ 	.short	0x0007
        /*0022*/ 	.short	0x002c
        /*0024*/ 	.byte	0x00, 0xf0, 0x11, 0x00


	//----- nvinfo : EIATTR_KPARAM_INFO
	.align		4
.L_15:
        /*0028*/ 	.byte	0x04, 0x17
        /*002a*/ 	.short	(.L_17 - .L_16)
.L_16:
        /*002c*/ 	.word	0x00000000
        /*0030*/ 	.short	0x0006
        /*0032*/ 	.short	0x0028
        /*0034*/ 	.byte	0x00, 0xf0, 0x11, 0x00


	//----- nvinfo : EIATTR_KPARAM_INFO
	.align		4
.L_17:
        /*0038*/ 	.byte	0x04, 0x17
        /*003a*/ 	.short	(.L_19 - .L_18)
.L_18:
        /*003c*/ 	.word	0x00000000
        /*0040*/ 	.short	0x0005
        /*0042*/ 	.short	0x0024
        /*0044*/ 	.byte	0x00, 0xf0, 0x11, 0x00


	//----- nvinfo : EIATTR_KPARAM_INFO
	.align		4
.L_19:
        /*0048*/ 	.byte	0x04, 0x17
        /*004a*/ 	.short	(.L_21 - .L_20)
.L_20:
        /*004c*/ 	.word	0x00000000
        /*0050*/ 	.short	0x0004
        /*0052*/ 	.short	0x0020
        /*0054*/ 	.byte	0x00, 0xf0, 0x11, 0x00


	//----- nvinfo : EIATTR_KPARAM_INFO
	.align		4
.L_21:
        /*0058*/ 	.byte	0x04, 0x17
        /*005a*/ 	.short	(.L_23 - .L_22)
.L_22:
        /*005c*/ 	.word	0x00000000
        /*0060*/ 	.short	0x0003
        /*0062*/ 	.short	0x0018
        /*0064*/ 	.byte	0x00, 0xf5, 0x21, 0x00


	//----- nvinfo : EIATTR_KPARAM_INFO
	.align		4
.L_23:
        /*0068*/ 	.byte	0x04, 0x17
        /*006a*/ 	.short	(.L_25 - .L_24)
.L_24:
        /*006c*/ 	.word	0x00000000
        /*0070*/ 	.short	0x0002
        /*0072*/ 	.short	0x0010
        /*0074*/ 	.byte	0x00, 0xf5, 0x21, 0x00


	//----- nvinfo : EIATTR_KPARAM_INFO
	.align		4
.L_25:
        /*0078*/ 	.byte	0x04, 0x17
        /*007a*/ 	.short	(.L_27 - .L_26)
.L_26:
        /*007c*/ 	.word	0x00000000
        /*0080*/ 	.short	0x0001
        /*0082*/ 	.short	0x0008
        /*0084*/ 	.byte	0x00, 0xf5, 0x21, 0x00


	//----- nvinfo : EIATTR_KPARAM_INFO
	.align		4
.L_27:
        /*0088*/ 	.byte	0x04, 0x17
        /*008a*/ 	.short	(.L_29 - .L_28)
.L_28:
        /*008c*/ 	.word	0x00000000
        /*0090*/ 	.short	0x0000
        /*0092*/ 	.short	0x0000
        /*0094*/ 	.byte	0x00, 0xf5, 0x21, 0x00


	//----- nvinfo : EIATTR_SPARSE_MMA_MASK
	.align		4
.L_29:
        /*0098*/ 	.byte	0x03, 0x50
        /*009a*/ 	.short	0x0000


	//----- nvinfo : EIATTR_MAXREG_COUNT
	.align		4
        /*009c*/ 	.byte	0x03, 0x1b
        /*009e*/ 	.short	0x00ff


	//----- nvinfo : EIATTR_MERCURY_ISA_VERSION
	.align		4
        /*00a0*/ 	.byte	0x03, 0x5f
        /*00a2*/ 	.short	0x0101


	//----- nvinfo : EIATTR_VRC_CTA_INIT_COUNT
	.align		4
        /*00a4*/ 	.byte	0x02, 0x4a
	.zero		1
	.zero		1


	//----- nvinfo : EIATTR_EXIT_INSTR_OFFSETS
	.align		4
        /*00a8*/ 	.byte	0x04, 0x1c
        /*00aa*/ 	.short	(.L_31 - .L_30)


	//   ....[0]....
.L_30:
        /*00ac*/ 	.word	0x00000210


	//   ....[1]....
        /*00b0*/ 	.word	0x00000f90


	//----- nvinfo : EIATTR_CRS_STACK_SIZE
	.align		4
.L_31:
        /*00b4*/ 	.byte	0x04, 0x1e
        /*00b6*/ 	.short	(.L_33 - .L_32)
.L_32:
        /*00b8*/ 	.word	0x00000000


	//----- nvinfo : EIATTR_CBANK_PARAM_SIZE
	.align		4
.L_33:
        /*00bc*/ 	.byte	0x03, 0x19
        /*00be*/ 	.short	0x0034


	//----- nvinfo : EIATTR_PARAM_CBANK
	.align		4
        /*00c0*/ 	.byte	0x04, 0x0a
        /*00c2*/ 	.short	(.L_35 - .L_34)
	.align		4
.L_34:
        /*00c4*/ 	.word	index@(.nv.constant0._Z11step_kernelPfS_S_S_iffff)
        /*00c8*/ 	.short	0x0380
        /*00ca*/ 	.short	0x0034


	//----- nvinfo : EIATTR_SW_WAR
	.align		4
.L_35:
        /*00cc*/ 	.byte	0x04, 0x36
        /*00ce*/ 	.short	(.L_37 - .L_36)
.L_36:
        /*00d0*/ 	.word	0x00000008
.L_37:


//--------------------- .nv.callgraph             --------------------------
	.section	.nv.callgraph,"",@"SHT_CUDA_CALLGRAPH"
	.align	4
	.sectionentsize	8
	.align		4
        /*0000*/ 	.word	0x00000000
	.align		4
        /*0004*/ 	.word	0xffffffff
	.align		4
        /*0008*/ 	.word	0x00000000
	.align		4
        /*000c*/ 	.word	0xfffffffe
	.align		4
        /*0010*/ 	.word	0x00000000
	.align		4
        /*0014*/ 	.word	0xfffffffd
	.align		4
        /*0018*/ 	.word	0x00000000
	.align		4
        /*001c*/ 	.word	0xfffffffc


//--------------------- .text._Z11step_kernelPfS_S_S_iffff --------------------------
	.section	.text._Z11step_kernelPfS_S_S_iffff,"ax",@progbits
	.align	128
        .global         _Z11step_kernelPfS_S_S_iffff
        .type           _Z11step_kernelPfS_S_S_iffff,@function
        .size           _Z11step_kernelPfS_S_S_iffff,(.L_x_42 - _Z11step_kernelPfS_S_S_iffff)
        .other          _Z11step_kernelPfS_S_S_iffff,@"STO_CUDA_ENTRY STV_DEFAULT"
_Z11step_kernelPfS_S_S_iffff:
.text._Z11step_kernelPfS_S_S_iffff:
[----:B------:R-:W-:Y:S01]  /*0000*/  LDC R1, c[0x0][0x37c] ;  /* 0x0000df00ff017b82 */ /* 0x000fe20000000800 */
[----:B------:R-:W0:Y:S07]  /*0010*/  S2R R3, SR_TID.X ;  /* 0x0000000000037919 */ /* 0x000e2e0000002100 */
[----:B------:R-:W0:Y:S01]  /*0020*/  S2UR UR4, SR_CTAID.X ;  /* 0x00000000000479c3 */ /* 0x000e220000002500 */
[----:B------:R-:W-:Y:S07]  /*0030*/  BSSY.RECONVERGENT B0, `(.L_x_0) ;  /* 0x0000011000007945 */ /* 0x000fee0003800200 */
[----:B------:R-:W0:Y:S02]  /*0040*/  LDC R16, c[0x0][0x360] ;  /* 0x0000d800ff107b82 */ /* 0x000e240000000800 */
[----:B0-----:R-:W-:-:S05]  /*0050*/  IMAD R16, R16, UR4, R3 ;  /* 0x0000000410107c24 */ /* 0x001fca000f8e0203 */
[----:B------:R-:W-:-:S04]  /*0060*/  LEA R0, R16, 0x1, 0x3 ;  /* 0x0000000110007811 */ /* 0x000fc800078e18ff */
[----:B------:R-:W-:-:S04]  /*0070*/  I2FP.F32.S32 R0, R0 ;  /* 0x0000000000007245 */ /* 0x000fc80000201400 */
[----:B------:R-:W-:Y:S01]  /*0080*/  IADD3 R2, PT, PT, R0, -0xd000000, RZ ;  /* 0xf300000000027810 */ /* 0x000fe20007ffe0ff */
[----:B------:R0:W1:Y:S03]  /*0090*/  MUFU.RSQ R3, R0 ;  /* 0x0000000000037308 */ /* 0x0000660000001400 */
[----:B------:R-:W-:-:S13]  /*00a0*/  ISETP.GT.U32.AND P0, PT, R2, 0x727fffff, PT ;  /* 0x727fffff0200780c */ /* 0x000fda0003f04070 */
[----:B0-----:R-:W-:Y:S05]  /*00b0*/  @!P0 BRA `(.L_x_1) ;  /* 0x0000000000108947 */ /* 0x001fea0003800000 */
[----:B------:R-:W-:-:S07]  /*00c0*/  MOV R17, 0xe0 ;  /* 0x000000e000117802 */ /* 0x000fce0000000f00 */
[----:B-1----:R-:W-:Y:S05]  /*00d0*/  CALL.REL.NOINC `($__internal_0_$__cuda_sm20_sqrt_rn_f32_slowpath) ;  /* 0x0000000c00b07944 */ /* 0x002fea0003c00000 */
[----:B------:R-:W-:Y:S01]  /*00e0*/  IMAD.MOV.U32 R0, RZ, RZ, R2 ;  /* 0x000000ffff007224 */ /* 0x000fe200078e0002 */
[----:B------:R-:W-:Y:S06]  /*00f0*/  BRA `(.L_x_2) ;  /* 0x0000000000107947 */ /* 0x000fec0003800000 */
.L_x_1:
[----:B-1----:R-:W-:Y:S01]  /*0100*/  FMUL.FTZ R5, R0, R3 ;  /* 0x0000000300057220 */ /* 0x002fe20000410000 */
[----:B------:R-:W-:-:S03]  /*0110*/  FMUL.FTZ R3, R3, 0.5 ;  /* 0x3f00000003037820 */ /* 0x000fc60000410000 */
[----:B------:R-:W-:-:S04]  /*0120*/  FFMA R0, -R5, R5, R0 ;  /* 0x0000000505007223 */ /* 0x000fc80000000100 */
[----:B------:R-:W-:-:S07]  /*0130*/  FFMA R0, R0, R3, R5 ;  /* 0x0000000300007223 */ /* 0x000fce0000000005 */
.L_x_2:
[----:B------:R-:W-:Y:S05]  /*0140*/  BSYNC.RECONVERGENT B0 ;  /* 0x0000000000007941 */ /* 0x000fea0003800200 */
.L_x_0:
[----:B------:R-:W-:Y:S01]  /*0150*/  FADD R0, R0, 1 ;  /* 0x3f80000000007421 */ /* 0x000fe20000000000 */
[----:B------:R-:W0:Y:S05]  /*0160*/  LDCU UR4, c[0x0][0x3a0] ;  /* 0x00007400ff0477ac */ /* 0x000e2a0008000800 */
[----:B------:R-:W1:Y:S02]  /*0170*/  F2I.TRUNC.NTZ R0, R0 ;  /* 0x0000000000007305 */ /* 0x000e64000020f100 */
[----:B-1----:R-:W-:-:S04]  /*0180*/  LEA.HI R21, R0, R0, RZ, 0x1 ;  /* 0x0000000000157211 */ /* 0x002fc800078f08ff */
[----:B------:R-:W-:-:S04]  /*0190*/  SHF.R.S32.HI R21, RZ, 0x1, R21 ;  /* 0x00000001ff157819 */ /* 0x000fc80000011415 */
[----:B------:R-:W-:-:S05]  /*01a0*/  IADD3 R2, PT, PT, R21, -0x1, RZ ;  /* 0xffffffff15027810 */ /* 0x000fca0007ffe0ff */
[----:B------:R-:W-:-:S05]  /*01b0*/  IMAD R2, R21, R2, RZ ;  /* 0x0000000215027224 */ /* 0x000fca00078e02ff */
[----:B------:R-:W-:-:S04]  /*01c0*/  LEA.HI R2, R2, R2, RZ, 0x1 ;  /* 0x0000000202027211 */ /* 0x000fc800078f08ff */
[----:B------:R-:W-:-:S05]  /*01d0*/  SHF.R.S32.HI R3, RZ, 0x1, R2 ;  /* 0x00000001ff037819 */ /* 0x000fca0000011402 */
[----:B------:R-:W-:-:S05]  /*01e0*/  IMAD.IADD R16, R16, 0x1, -R3 ;  /* 0x0000000110107824 */ /* 0x000fca00078e0a03 */
[----:B------:R-:W-:-:S04]  /*01f0*/  VIMNMX R2, PT, PT, R21, R16, !PT ;  /* 0x0000001015027248 */ /* 0x000fc80007fe0100 */
[----:B0-----:R-:W-:-:S13]  /*0200*/  ISETP.GE.AND P0, PT, R2, UR4, PT ;  /* 0x0000000402007c0c */ /* 0x001fda000bf06270 */
[----:B------:R-:W-:Y:S05]  /*0210*/  @P0 EXIT ;  /* 0x000000000000094d */ /* 0x000fea0003800000 */
[----:B------:R-:W0:Y:S01]  /*0220*/  LDC.64 R8, c[0x0][0x388] ;  /* 0x0000e200ff087b82 */ /* 0x000e220000000a00 */
[----:B------:R-:W1:Y:S07]  /*0230*/  LDCU.64 UR4, c[0x0][0x358] ;  /* 0x00006b00ff0477ac */ /* 0x000e6e0008000a00 */
[----:B------:R-:W2:Y:S01]  /*0240*/  LDC.64 R4, c[0x0][0x380] ;  /* 0x0000e000ff047b82 */ /* 0x000ea20000000a00 */
[----:B0-----:R-:W-:-:S04]  /*0250*/  IMAD.WIDE R10, R16, 0x4, R8 ;  /* 0x00000004100a7825 */ /* 0x001fc800078e0208 */
[C---:B------:R-:W-:Y:S01]  /*0260*/  IMAD.WIDE R8, R21.reuse, 0x4, R8 ;  /* 0x0000000415087825 */ /* 0x040fe200078e0208 */
[----:B-1----:R-:W3:Y:S03]  /*0270*/  LDG.E R22, desc[UR4][R10.64] ;  /* 0x000000040a167981 */ /* 0x002ee6000c1e1900 */
[--C-:B--2---:R-:W-:Y:S01]  /*0280*/  IMAD.WIDE R6, R16, 0x4, R4.reuse ;  /* 0x0000000410067825 */ /* 0x104fe200078e0204 */
[----:B------:R-:W3:Y:S03]  /*0290*/  LDG.E R13, desc[UR4][R8.64] ;  /* 0x00000004080d7981 */ /* 0x000ee6000c1e1900 */
[----:B------:R-:W-:Y:S01]  /*02a0*/  IMAD.WIDE R4, R21, 0x4, R4 ;  /* 0x0000000415047825 */ /* 0x000fe200078e0204 */
[----:B------:R-:W2:Y:S04]  /*02b0*/  LDG.E R20, desc[UR4][R6.64] ;  /* 0x0000000406147981 */ /* 0x000ea8000c1e1900 */
[----:B------:R-:W2:Y:S01]  /*02c0*/  LDG.E R3, desc[UR4][R4.64] ;  /* 0x0000000404037981 */ /* 0x000ea2000c1e1900 */
[----:B------:R-:W-:Y:S01]  /*02d0*/  BSSY.RECONVERGENT B0, `(.L_x_3) ;  /* 0x0000011000007945 */ /* 0x000fe20003800200 */
[----:B---3--:R-:W-:-:S04]  /*02e0*/  FADD R22, R22, -R13 ;  /* 0x8000000d16167221 */ /* 0x008fc80000000000 */
[----:B------:R-:W-:Y:S01]  /*02f0*/  FMUL R13, R22, R22 ;  /* 0x00000016160d7220 */ /* 0x000fe20000400000 */
[----:B--2---:R-:W-:-:S04]  /*0300*/  FADD R20, R20, -R3 ;  /* 0x8000000314147221 */ /* 0x004fc80000000000 */
[----:B------:R-:W-:-:S05]  /*0310*/  FFMA R13, R20, R20, R13 ;  /* 0x00000014140d7223 */ /* 0x000fca000000000d */
[----:B------:R-:W-:Y:S01]  /*0320*/  IADD3 R0, PT, PT, R13, -0xd000000, RZ ;  /* 0xf30000000d007810 */ /* 0x000fe20007ffe0ff */
[----:B------:R0:W1:Y:S03]  /*0330*/  MUFU.RSQ R12, R13 ;  /* 0x0000000d000c7308 */ /* 0x0000660000001400 */
[----:B------:R-:W-:-:S13]  /*0340*/  ISETP.GT.U32.AND P0, PT, R0, 0x727fffff, PT ;  /* 0x727fffff0000780c */ /* 0x000fda0003f04070 */
[----:B0-----:R-:W-:Y:S05]  /*0350*/  @!P0 BRA `(.L_x_4) ;  /* 0x0000000000108947 */ /* 0x001fea0003800000 */
[----:B------:R-:W-:Y:S01]  /*0360*/  IMAD.MOV.U32 R0, RZ, RZ, R13 ;  /* 0x000000ffff007224 */ /* 0x000fe200078e000d */
[----:B------:R-:W-:-:S07]  /*0370*/  MOV R17, 0x390 ;  /* 0x0000039000117802 */ /* 0x000fce0000000f00 */
[----:B-1----:R-:W-:Y:S05]  /*0380*/  CALL.REL.NOINC `($__internal_0_$__cuda_sm20_sqrt_rn_f32_slowpath) ;  /* 0x0000000c00047944 */ /* 0x002fea0003c00000 */
[----:B------:R-:W-:Y:S05]  /*0390*/  BRA `(.L_x_5) ;  /* 0x0000000000107947 */ /* 0x000fea0003800000 */
.L_x_4:
[----:B-1----:R-:W-:Y:S01]  /*03a0*/  FMUL.FTZ R2, R13, R12 ;  /* 0x0000000c0d027220 */ /* 0x002fe20000410000 */
[----:B------:R-:W-:-:S03]  /*03b0*/  FMUL.FTZ R0, R12, 0.5 ;  /* 0x3f0000000c007820 */ /* 0x000fc60000410000 */
[----:B------:R-:W-:-:S04]  /*03c0*/  FFMA R13, -R2, R2, R13 ;  /* 0x00000002020d7223 */ /* 0x000fc8000000010d */
[----:B------:R-:W-:-:S07]  /*03d0*/  FFMA R2, R13, R0, R2 ;  /* 0x000000000d027223 */ /* 0x000fce0000000002 */
.L_x_5:
[----:B------:R-:W-:Y:S05]  /*03e0*/  BSYNC.RECONVERGENT B0 ;  /* 0x0000000000007941 */ /* 0x000fea0003800200 */
.L_x_3:
[----:B------:R-:W0:Y:S01]  /*03f0*/  LDC R23, c[0x0][0x3a4] ;  /* 0x0000e900ff177b82 */ /* 0x000e220000000800 */
[----:B------:R-:W-:Y:S07]  /*0400*/  BSSY.RECONVERGENT B0, `(.L_x_6) ;  /* 0x0000059000007945 */ /* 0x000fee0003800200 */
[----:B------:R-:W1:Y:S08]  /*0410*/  LDC.64 R14, c[0x0][0x390] ;  /* 0x0000e400ff0e7b82 */ /* 0x000e700000000a00 */
[----:B------:R-:W2:Y:S01]  /*0420*/  LDC.64 R18, c[0x0][0x398] ;  /* 0x0000e600ff127b82 */ /* 0x000ea20000000a00 */
[----:B0-----:R-:W-:Y:S01]  /*0430*/  FSETP.GTU.AND P0, PT, R2, R23, PT ;  /* 0x000000170200720b */ /* 0x001fe20003f0c000 */
[----:B-1----:R-:W-:-:S04]  /*0440*/  IMAD.WIDE R12, R16, 0x4, R14 ;  /* 0x00000004100c7825 */ /* 0x002fc800078e020e */
[----:B------:R-:W-:-:S04]  /*0450*/  IMAD.WIDE R14, R21, 0x4, R14 ;  /* 0x00000004150e7825 */ /* 0x000fc800078e020e */
[----:B--2---:R-:W-:-:S04]  /*0460*/  IMAD.WIDE R16, R16, 0x4, R18 ;  /* 0x0000000410107825 */ /* 0x004fc800078e0212 */
[----:B------:R-:W-:Y:S01]  /*0470*/  IMAD.WIDE R18, R21, 0x4, R18 ;  /* 0x0000000415127825 */ /* 0x000fe200078e0212 */
[----:B------:R-:W-:Y:S06]  /*0480*/  @P0 BRA `(.L_x_7) ;  /* 0x0000000400400947 */ /* 0x000fec0003800000 */
[----:B------:R-:W2:Y:S04]  /*0490*/  LDG.E R25, desc[UR4][R16.64] ;  /* 0x0000000410197981 */ /* 0x000ea8000c1e1900 */
[----:B------:R-:W2:Y:S04]  /*04a0*/  LDG.E R26, desc[UR4][R18.64] ;  /* 0x00000004121a7981 */ /* 0x000ea8000c1e1900 */
[----:B------:R-:W3:Y:S04]  /*04b0*/  LDG.E R21, desc[UR4][R12.64] ;  /* 0x000000040c157981 */ /* 0x000ee8000c1e1900 */
[----:B------:R-:W3:Y:S01]  /*04c0*/  LDG.E R0, desc[UR4][R14.64] ;  /* 0x000000040e007981 */ /* 0x000ee2000c1e1900 */
[----:B------:R-:W-:Y:S01]  /*04d0*/  FMUL R3, R23, R23 ;  /* 0x0000001717037220 */ /* 0x000fe20000400000 */
[----:B------:R-:W-:Y:S03]  /*04e0*/  BSSY.RECONVERGENT B1, `(.L_x_8) ;  /* 0x0000010000017945 */ /* 0x000fe60003800200 */
[----:B------:R-:W0:Y:S02]  /*04f0*/  MUFU.RCP R24, R3 ;  /* 0x0000000300187308 */ /* 0x000e240000001000 */
[----:B0-----:R-:W-:-:S04]  /*0500*/  FFMA R27, -R3, R24, 1 ;  /* 0x3f800000031b7423 */ /* 0x001fc80000000118 */
[----:B------:R-:W-:Y:S01]  /*0510*/  FFMA R27, R24, R27, R24 ;  /* 0x0000001b181b7223 */ /* 0x000fe20000000018 */
[----:B--2---:R-:W-:-:S04]  /*0520*/  FADD R25, R25, -R26 ;  /* 0x8000001a19197221 */ /* 0x004fc80000000000 */
[----:B------:R-:W-:Y:S01]  /*0530*/  FMUL R25, R22, R25 ;  /* 0x0000001916197220 */ /* 0x000fe20000400000 */
[----:B---3--:R-:W-:-:S04]  /*0540*/  FADD R23, R21, -R0 ;  /* 0x8000000015177221 */ /* 0x008fc80000000000 */
[----:B------:R-:W-:-:S04]  /*0550*/  FFMA R0, R20, R23, R25 ;  /* 0x0000001714007223 */ /* 0x000fc80000000019 */
[----:B------:R-:W0:Y:S01]  /*0560*/  FCHK P0, R0, R3 ;  /* 0x0000000300007302 */ /* 0x000e220000000000 */
[----:B------:R-:W-:-:S04]  /*0570*/  FFMA R22, R0, R27, RZ ;  /* 0x0000001b00167223 */ /* 0x000fc800000000ff */
[----:B------:R-:W-:-:S04]  /*0580*/  FFMA R23, -R3, R22, R0 ;  /* 0x0000001603177223 */ /* 0x000fc80000000100 */
[----:B------:R-:W-:Y:S01]  /*0590*/  FFMA R22, R27, R23, R22 ;  /* 0x000000171b167223 */ /* 0x000fe20000000016 */
[----:B0-----:R-:W-:Y:S06]  /*05a0*/  @!P0 BRA `(.L_x_9) ;  /* 0x00000000000c8947 */ /* 0x001fec0003800000 */
[----:B------:R-:W-:-:S07]  /*05b0*/  MOV R22, 0x5d0 ;  /* 0x000005d000167802 */ /* 0x000fce0000000f00 */
[----:B------:R-:W-:Y:S05]  /*05c0*/  CALL.REL.NOINC `($__internal_1_$__cuda_sm3x_div_rn_noftz_f32_slowpath) ;  /* 0x0000000800cc7944 */ /* 0x000fea0003c00000 */
[----:B------:R-:W-:-:S07]  /*05d0*/  MOV R22, R0 ;  /* 0x0000000000167202 */ /* 0x000fce0000000f00 */
.L_x_9:
[----:B------:R-:W-:Y:S05]  /*05e0*/  BSYNC.RECONVERGENT B1 ;  /* 0x0000000000017941 */ /* 0x000fea0003800200 */
.L_x_8:
[----:B------:R-:W-:Y:S01]  /*05f0*/  FFMA R21, -R20, R22, R21 ;  /* 0x0000001614157223 */ /* 0x000fe20000000115 */
[----:B------:R-:W0:Y:S04]  /*0600*/  LDCU UR6, c[0x0][0x3a4] ;  /* 0x00007480ff0677ac */ /* 0x000e280008000800 */
[----:B------:R1:W-:Y:S04]  /*0610*/  STG.E desc[UR4][R12.64], R21 ;  /* 0x000000150c007986 */ /* 0x0003e8000c101904 */
[----:B------:R-:W2:Y:S04]  /*0620*/  LDG.E R0, desc[UR4][R10.64] ;  /* 0x000000040a007981 */ /* 0x000ea8000c1e1900 */
[----:B------:R-:W2:Y:S04]  /*0630*/  LDG.E R3, desc[UR4][R8.64] ;  /* 0x0000000408037981 */ /* 0x000ea8000c1e1900 */
[----:B------:R-:W3:Y:S01]  /*0640*/  LDG.E R20, desc[UR4][R16.64] ;  /* 0x0000000410147981 */ /* 0x000ee2000c1e1900 */
[----:B--2---:R-:W-:-:S04]  /*0650*/  FADD R3, R0, -R3 ;  /* 0x8000000300037221 */ /* 0x004fc80000000000 */
[----:B---3--:R-:W-:-:S05]  /*0660*/  FFMA R3, R3, -R22, R20 ;  /* 0x8000001603037223 */ /* 0x008fca0000000014 */
[----:B------:R2:W-:Y:S04]  /*0670*/  STG.E desc[UR4][R16.64], R3 ;  /* 0x0000000310007986 */ /* 0x0005e8000c101904 */
[----:B------:R-:W3:Y:S04]  /*0680*/  LDG.E R0, desc[UR4][R4.64] ;  /* 0x0000000404007981 */ /* 0x000ee8000c1e1900 */
[----:B------:R-:W3:Y:S04]  /*0690*/  LDG.E R23, desc[UR4][R6.64] ;  /* 0x0000000406177981 */ /* 0x000ee8000c1e1900 */
[----:B------:R-:W4:Y:S01]  /*06a0*/  LDG.E R20, desc[UR4][R14.64] ;  /* 0x000000040e147981 */ /* 0x000f22000c1e1900 */
[----:B---3--:R-:W-:-:S04]  /*06b0*/  FADD R23, R0, -R23 ;  /* 0x8000001700177221 */ /* 0x008fc80000000000 */
[----:B----4-:R-:W-:-:S05]  /*06c0*/  FFMA R23, R23, -R22, R20 ;  /* 0x8000001617177223 */ /* 0x010fca0000000014 */
[----:B------:R3:W-:Y:S04]  /*06d0*/  STG.E desc[UR4][R14.64], R23 ;  /* 0x000000170e007986 */ /* 0x0007e8000c101904 */
[----:B------:R-:W4:Y:S04]  /*06e0*/  LDG.E R0, desc[UR4][R8.64] ;  /* 0x0000000408007981 */ /* 0x000f28000c1e1900 */
[----:B-1----:R-:W4:Y:S04]  /*06f0*/  LDG.E R21, desc[UR4][R10.64] ;  /* 0x000000040a157981 */ /* 0x002f28000c1e1900 */
[----:B------:R-:W5:Y:S01]  /*0700*/  LDG.E R20, desc[UR4][R18.64] ;  /* 0x0000000412147981 */ /* 0x000f62000c1e1900 */
[----:B------:R-:W1:Y:S01]  /*0710*/  MUFU.RCP R25, R2 ;  /* 0x0000000200197308 */ /* 0x000e620000001000 */
[----:B0-----:R-:W-:Y:S01]  /*0720*/  MOV R27, UR6 ;  /* 0x00000006001b7c02 */ /* 0x001fe20008000f00 */
[----:B------:R-:W-:Y:S06]  /*0730*/  BSSY.RECONVERGENT B1, `(.L_x_10) ;  /* 0x0000010000017945 */ /* 0x000fec0003800200 */
[----:B------:R-:W0:Y:S01]  /*0740*/  FCHK P0, R27, R2 ;  /* 0x000000021b007302 */ /* 0x000e220000000000 */
[----:B----4-:R-:W-:Y:S01]  /*0750*/  FADD R21, R0, -R21 ;  /* 0x8000001500157221 */ /* 0x010fe20000000000 */
[----:B-1----:R-:W-:-:S03]  /*0760*/  FFMA R0, R25, -R2, 1 ;  /* 0x3f80000019007423 */ /* 0x002fc60000000802 */
[----:B-----5:R-:W-:Y:S01]  /*0770*/  FFMA R21, R21, -R22, R20 ;  /* 0x8000001615157223 */ /* 0x020fe20000000014 */
[----:B------:R-:W-:-:S04]  /*0780*/  FFMA R0, R25, R0, R25 ;  /* 0x0000000019007223 */ /* 0x000fc80000000019 */
[----:B------:R3:W-:Y:S01]  /*0790*/  STG.E desc[UR4][R18.64], R21 ;  /* 0x0000001512007986 */ /* 0x0007e2000c101904 */
[----:B--2---:R-:W-:-:S04]  /*07a0*/  FFMA R3, R0, UR6, RZ ;  /* 0x0000000600037c23 */ /* 0x004fc800080000ff */
[----:B------:R-:W-:-:S04]  /*07b0*/  FFMA R20, R3, -R2, UR6 ;  /* 0x0000000603147e23 */ /* 0x000fc80008000802 */
[----:B------:R-:W-:Y:S01]  /*07c0*/  FFMA R0, R0, R20, R3 ;  /* 0x0000001400007223 */ /* 0x000fe20000000003 */
[----:B0-----:R-:W-:Y:S06]  /*07d0*/  @!P0 BRA `(.L_x_11) ;  /* 0x0000000000148947 */ /* 0x001fec0003800000 */
[----:B------:R-:W0:Y:S01]  /*07e0*/  LDCU UR6, c[0x0][0x3a4] ;  /* 0x00007480ff0677ac */ /* 0x000e220008000800 */
[----:B------:R-:W-:Y:S01]  /*07f0*/  IMAD.MOV.U32 R3, RZ, RZ, R2 ;  /* 0x000000ffff037224 */ /* 0x000fe200078e0002 */
[----:B------:R-:W-:Y:S02]  /*0800*/  MOV R22, 0x830 ;  /* 0x0000083000167802 */ /* 0x000fe40000000f00 */
[----:B0-----:R-:W-:-:S07]  /*0810*/  MOV R0, UR6 ;  /* 0x0000000600007c02 */ /* 0x001fce0008000f00 */
[----:B---3--:R-:W-:Y:S05]  /*0820*/  CALL.REL.NOINC `($__internal_1_$__cuda_sm3x_div_rn_noftz_f32_slowpath) ;  /* 0x0000000800347944 */ /* 0x008fea0003c00000 */
.L_x_11:
[----:B------:R-:W-:Y:S05]  /*0830*/  BSYNC.RECONVERGENT B1 ;  /* 0x0000000000017941 */ /* 0x000fea0003800200 */
.L_x_10:
[----:B------:R-:W2:Y:S04]  /*0840*/  LDG.E R27, desc[UR4][R4.64] ;  /* 0x00000004041b7981 */ /* 0x000ea8000c1e1900 */
[----:B------:R-:W4:Y:S01]  /*0850*/  LDG.E R22, desc[UR4][R6.64] ;  /* 0x0000000406167981 */ /* 0x000f22000c1e1900 */
[----:B---3--:R-:W0:Y:S01]  /*0860*/  F2F.F64.F32 R20, R0 ;  /* 0x0000000000147310 */ /* 0x008e220000201800 */
[----:B------:R-:W-:Y:S01]  /*0870*/  UMOV UR6, 0x9999999a ;  /* 0x9999999a00067882 */ /* 0x000fe20000000000 */
[----:B------:R-:W-:Y:S02]  /*0880*/  UMOV UR7, 0x3fe99999 ;  /* 0x3fe9999900077882 */ /* 0x000fe40000000000 */
[----:B0-----:R-:W-:-:S04]  /*0890*/  DADD R20, R20, -UR6 ;  /* 0x8000000614147e29 */ /* 0x001fc80008000000 */
[----:B--2---:R-:W-:Y:S01]  /*08a0*/  F2F.F64.F32 R2, R27 ;  /* 0x0000001b00027310 */ /* 0x004fe20000201800 */
[----:B----4-:R-:W-:-:S07]  /*08b0*/  FADD R26, R22, -R27 ;  /* 0x8000001b161a7221 */ /* 0x010fce0000000000 */
[----:B------:R-:W0:Y:S02]  /*08c0*/  F2F.F64.F32 R22, R26 ;  /* 0x0000001a00167310 */ /* 0x000e240000201800 */
[----:B0-----:R-:W-:-:S10]  /*08d0*/  DFMA R22, -R20, R22, R2 ;  /* 0x000000161416722b */ /* 0x001fd40000000102 */
[----:B------:R-:W0:Y:S02]  /*08e0*/  F2F.F32.F64 R23, R22 ;  /* 0x0000001600177310 */ /* 0x000e240000301000 */
[----:B0-----:R0:W-:Y:S04]  /*08f0*/  STG.E desc[UR4][R4.64], R23 ;  /* 0x0000001704007986 */ /* 0x0011e8000c101904 */
[----:B------:R-:W2:Y:S04]  /*0900*/  LDG.E R29, desc[UR4][R8.64] ;  /* 0x00000004081d7981 */ /* 0x000ea8000c1e1900 */
[----:B------:R-:W3:Y:S01]  /*0910*/  LDG.E R2, desc[UR4][R10.64] ;  /* 0x000000040a027981 */ /* 0x000ee2000c1e1900 */
[----:B--2---:R-:W-:Y:S01]  /*0920*/  F2F.F64.F32 R24, R29 ;  /* 0x0000001d00187310 */ /* 0x004fe20000201800 */
[----:B---3--:R-:W-:-:S07]  /*0930*/  FADD R2, R2, -R29 ;  /* 0x8000001d02027221 */ /* 0x008fce0000000000 */
[----:B------:R-:W1:Y:S02]  /*0940*/  F2F.F64.F32 R2, R2 ;  /* 0x0000000200027310 */ /* 0x000e640000201800 */
[----:B-1----:R-:W-:-:S10]  /*0950*/  DFMA R24, -R20, R2, R24 ;  /* 0x000000021418722b */ /* 0x002fd40000000118 */
[----:B------:R-:W1:Y:S02]  /*0960*/  F2F.F32.F64 R25, R24 ;  /* 0x0000001800197310 */ /* 0x000e640000301000 */
[----:B-1----:R0:W-:Y:S04]  /*0970*/  STG.E desc[UR4][R8.64], R25 ;  /* 0x0000001908007986 */ /* 0x0021e8000c101904 */
[----:B------:R0:W5:Y:S02]  /*0980*/  LDG.E R3, desc[UR4][R4.64] ;  /* 0x0000000404037981 */ /* 0x000164000c1e1900 */
.L_x_7:
[----:B------:R-:W-:Y:S05]  /*0990*/  BSYNC.RECONVERGENT B0 ;  /* 0x0000000000007941 */ /* 0x000fea0003800200 */
.L_x_6:
[----:B------:R-:W0:Y:S01]  /*09a0*/  LDC R2, c[0x0][0x3a4] ;  /* 0x0000e900ff027b82 */ /* 0x000e220000000800 */
[----:B------:R-:W-:Y:S07]  /*09b0*/  BSSY.RECONVERGENT B0, `(.L_x_12) ;  /* 0x000000b000007945 */ /* 0x000fee0003800200 */
[----:B------:R-:W0:Y:S02]  /*09c0*/  LDC R21, c[0x0][0x3ac] ;  /* 0x0000eb00ff157b82 */ /* 0x000e240000000800 */
[C-C-:B0-----:R-:W-:Y:S01]  /*09d0*/  FFMA R23, R2.reuse, -0.5, R21.reuse ;  /* 0xbf00000002177823 */ /* 0x141fe20000000015 */
[----:B------:R-:W-:-:S04]  /*09e0*/  FFMA R21, R2, 0.5, -R21 ;  /* 0x3f00000002157823 */ /* 0x000fc80000000815 */
[----:B-----5:R-:W-:-:S13]  /*09f0*/  FSETP.GE.AND P0, PT, R3, R23, PT ;  /* 0x000000170300720b */ /* 0x020fda0003f06000 */
[----:B------:R-:W-:Y:S05]  /*0a00*/  @!P0 BRA `(.L_x_13) ;  /* 0x0000000000148947 */ /* 0x000fea0003800000 */
[----:B------:R-:W2:Y:S01]  /*0a10*/  LDG.E R0, desc[UR4][R14.64] ;  /* 0x000000040e007981 */ /* 0x000ea2000c1e1900 */
[----:B------:R-:W-:Y:S01]  /*0a20*/  MOV R3, R23 ;  /* 0x0000001700037202 */ /* 0x000fe20000000f00 */
[----:B--2---:R-:W-:-:S05]  /*0a30*/  FADD R25, -R0, -RZ ;  /* 0x800000ff00197221 */ /* 0x004fca0000000100 */
[----:B------:R0:W-:Y:S04]  /*0a40*/  STG.E desc[UR4][R14.64], R25 ;  /* 0x000000190e007986 */ /* 0x0001e8000c101904 */
[----:B------:R0:W-:Y:S02]  /*0a50*/  STG.E desc[UR4][R4.64], R23 ;  /* 0x0000001704007986 */ /* 0x0001e4000c101904 */
.L_x_13:
[----:B------:R-:W-:Y:S05]  /*0a60*/  BSYNC.RECONVERGENT B0 ;  /* 0x0000000000007941 */ /* 0x000fea0003800200 */
.L_x_12:
[----:B------:R-:W-:Y:S01]  /*0a70*/  FSETP.GTU.AND P0, PT, R3, R21, PT ;  /* 0x000000150300720b */ /* 0x000fe20003f0c000 */
[----:B------:R-:W-:-:S12]  /*0a80*/  BSSY.RECONVERGENT B0, `(.L_x_14) ;  /* 0x0000006000007945 */ /* 0x000fd80003800200 */
[----:B------:R-:W-:Y:S05]  /*0a90*/  @P0 BRA `(.L_x_15) ;  /* 0x0000000000100947 */ /* 0x000fea0003800000 */
[----:B------:R-:W2:Y:S02]  /*0aa0*/  LDG.E R0, desc[UR4][R14.64] ;  /* 0x000000040e007981 */ /* 0x000ea4000c1e1900 */
[----:B--2---:R-:W-:-:S05]  /*0ab0*/  FADD R3, -R0, -RZ ;  /* 0x800000ff00037221 */ /* 0x004fca0000000100 */
[----:B------:R1:W-:Y:S04]  /*0ac0*/  STG.E desc[UR4][R14.64], R3 ;  /* 0x000000030e007986 */ /* 0x0003e8000c101904 */
[----:B------:R1:W-:Y:S02]  /*0ad0*/  STG.E desc[UR4][R4.64], R21 ;  /* 0x0000001504007986 */ /* 0x0003e4000c101904 */
.L_x_15:
[----:B------:R-:W-:Y:S05]  /*0ae0*/  BSYNC.RECONVERGENT B0 ;  /* 0x0000000000007941 */ /* 0x000fea0003800200 */
.L_x_14:
[----:B------:R-:W2:Y:S01]  /*0af0*/  LDG.E R0, desc[UR4][R8.64] ;  /* 0x0000000408007981 */ /* 0x000ea2000c1e1900 */
[----:B-1----:R-:W0:Y:S01]  /*0b00*/  LDC R3, c[0x0][0x3b0] ;  /* 0x0000ec00ff037b82 */ /* 0x002e220000000800 */
[----:B------:R-:W-:Y:S01]  /*0b10*/  BSSY.RECONVERGENT B0, `(.L_x_16) ;  /* 0x000000a000007945 */ /* 0x000fe20003800200 */
[C-C-:B0-----:R-:W-:Y:S01]  /*0b20*/  FFMA R25, R2.reuse, -0.5, R3.reuse ;  /* 0xbf00000002197823 */ /* 0x141fe20000000003 */
[----:B------:R-:W-:-:S04]  /*0b30*/  FFMA R3, R2, 0.5, -R3 ;  /* 0x3f00000002037823 */ /* 0x000fc80000000803 */
[----:B--2---:R-:W-:-:S13]  /*0b40*/  FSETP.GE.AND P0, PT, R0, R25, PT ;  /* 0x000000190000720b */ /* 0x004fda0003f06000 */
[----:B------:R-:W-:Y:S05]  /*0b50*/  @!P0 BRA `(.L_x_17) ;  /* 0x0000000000148947 */ /* 0x000fea0003800000 */
[----:B------:R-:W2:Y:S02]  /*0b60*/  LDG.E R0, desc[UR4][R18.64] ;  /* 0x0000000412007981 */ /* 0x000ea4000c1e1900 */
[----:B--2---:R-:W-:Y:S01]  /*0b70*/  FADD R27, -R0, -RZ ;  /* 0x800000ff001b7221 */ /* 0x004fe20000000100 */
[----:B------:R-:W-:-:S04]  /*0b80*/  IMAD.MOV.U32 R0, RZ, RZ, R25 ;  /* 0x000000ffff007224 */ /* 0x000fc800078e0019 */
[----:B------:R0:W-:Y:S04]  /*0b90*/  STG.E desc[UR4][R18.64], R27 ;  /* 0x0000001b12007986 */ /* 0x0001e8000c101904 */
[----:B------:R0:W-:Y:S02]  /*0ba0*/  STG.E desc[UR4][R8.64], R25 ;  /* 0x0000001908007986 */ /* 0x0001e4000c101904 */
.L_x_17:
[----:B------:R-:W-:Y:S05]  /*0bb0*/  BSYNC.RECONVERGENT B0 ;  /* 0x0000000000007941 */ /* 0x000fea0003800200 */
.L_x_16:
[----:B------:R-:W-:Y:S01]  /*0bc0*/  FSETP.GTU.AND P0, PT, R0, R3, PT ;  /* 0x000000030000720b */ /* 0x000fe20003f0c000 */
[----:B------:R-:W-:-:S12]  /*0bd0*/  BSSY.RECONVERGENT B0, `(.L_x_18) ;  /* 0x0000006000007945 */ /* 0x000fd80003800200 */
[----:B------:R-:W-:Y:S05]  /*0be0*/  @P0 BRA `(.L_x_19) ;  /* 0x0000000000100947 */ /* 0x000fea0003800000 */
[----:B------:R-:W0:Y:S02]  /*0bf0*/  LDG.E R0, desc[UR4][R18.64] ;  /* 0x0000000412007981 */ /* 0x000e24000c1e1900 */
[----:B0-----:R-:W-:-:S05]  /*0c00*/  FADD R27, -R0, -RZ ;  /* 0x800000ff001b7221 */ /* 0x001fca0000000100 */
[----:B------:R1:W-:Y:S04]  /*0c10*/  STG.E desc[UR4][R18.64], R27 ;  /* 0x0000001b12007986 */ /* 0x0003e8000c101904 */
[----:B------:R1:W-:Y:S02]  /*0c20*/  STG.E desc[UR4][R8.64], R3 ;  /* 0x0000000308007986 */ /* 0x0003e4000c101904 */
.L_x_19:
[----:B------:R-:W-:Y:S05]  /*0c30*/  BSYNC.RECONVERGENT B0 ;  /* 0x0000000000007941 */ /* 0x000fea0003800200 */
.L_x_18:
[----:B------:R-:W2:Y:S01]  /*0c40*/  LDG.E R0, desc[UR4][R6.64] ;  /* 0x0000000406007981 */ /* 0x000ea2000c1e1900 */
[----:B------:R-:W-:Y:S01]  /*0c50*/  BSSY.RECONVERGENT B0, `(.L_x_20) ;  /* 0x0000008000007945 */ /* 0x000fe20003800200 */
[----:B--2---:R-:W-:-:S13]  /*0c60*/  FSETP.GE.AND P0, PT, R0, R23, PT ;  /* 0x000000170000720b */ /* 0x004fda0003f06000 */
[----:B------:R-:W-:Y:S05]  /*0c70*/  @!P0 BRA `(.L_x_21) ;  /* 0x0000000000148947 */ /* 0x000fea0003800000 */
[----:B------:R-:W0:Y:S02]  /*0c80*/  LDG.E R0, desc[UR4][R12.64] ;  /* 0x000000040c007981 */ /* 0x000e24000c1e1900 */
[----:B01----:R-:W-:Y:S01]  /*0c90*/  FADD R27, -R0, -RZ ;  /* 0x800000ff001b7221 */ /* 0x003fe20000000100 */
[----:B------:R-:W-:-:S04]  /*0ca0*/  MOV R0, R23 ;  /* 0x0000001700007202 */ /* 0x000fc80000000f00 */
[----:B------:R2:W-:Y:S04]  /*0cb0*/  STG.E desc[UR4][R12.64], R27 ;  /* 0x0000001b0c007986 */ /* 0x0005e8000c101904 */
[----:B------:R2:W-:Y:S02]  /*0cc0*/  STG.E desc[UR4][R6.64], R23 ;  /* 0x0000001706007986 */ /* 0x0005e4000c101904 */
.L_x_21:
[----:B------:R-:W-:Y:S05]  /*0cd0*/  BSYNC.RECONVERGENT B0 ;  /* 0x0000000000007941 */ /* 0x000fea0003800200 */
.L_x_20:
[----:B------:R-:W-:Y:S01]  /*0ce0*/  FSETP.GTU.AND P0, PT, R0, R21, PT ;  /* 0x000000150000720b */ /* 0x000fe20003f0c000 */
[----:B------:R-:W-:-:S12]  /*0cf0*/  BSSY.RECONVERGENT B0, `(.L_x_22) ;  /* 0x0000006000007945 */ /* 0x000fd80003800200 */
[----:B------:R-:W-:Y:S05]  /*0d00*/  @P0 BRA `(.L_x_23) ;  /* 0x0000000000100947 */ /* 0x000fea0003800000 */
[----:B------:R-:W2:Y:S02]  /*0d10*/  LDG.E R0, desc[UR4][R12.64] ;  /* 0x000000040c007981 */ /* 0x000ea4000c1e1900 */
[----:B--2---:R-:W-:-:S05]  /*0d20*/  FADD R23, -R0, -RZ ;  /* 0x800000ff00177221 */ /* 0x004fca0000000100 */
[----:B------:R3:W-:Y:S04]  /*0d30*/  STG.E desc[UR4][R12.64], R23 ;  /* 0x000000170c007986 */ /* 0x0007e8000c101904 */
[----:B------:R3:W-:Y:S02]  /*0d40*/  STG.E desc[UR4][R6.64], R21 ;  /* 0x0000001506007986 */ /* 0x0007e4000c101904 */
.L_x_23:
[----:B------:R-:W-:Y:S05]  /*0d50*/  BSYNC.RECONVERGENT B0 ;  /* 0x0000000000007941 */ /* 0x000fea0003800200 */
.L_x_22:
[----:B------:R-:W4:Y:S01]  /*0d60*/  LDG.E R0, desc[UR4][R10.64] ;  /* 0x000000040a007981 */ /* 0x000f22000c1e1900 */
[----:B------:R-:W-:Y:S01]  /*0d70*/  BSSY.RECONVERGENT B0, `(.L_x_24) ;  /* 0x0000008000007945 */ /* 0x000fe20003800200 */
[----:B----4-:R-:W-:-:S13]  /*0d80*/  FSETP.GE.AND P0, PT, R0, R25, PT ;  /* 0x000000190000720b */ /* 0x010fda0003f06000 */
[----:B------:R-:W-:Y:S05]  /*0d90*/  @!P0 BRA `(.L_x_25) ;  /* 0x0000000000148947 */ /* 0x000fea0003800000 */
[----:B------:R-:W3:Y:S02]  /*0da0*/  LDG.E R0, desc[UR4][R16.64] ;  /* 0x0000000410007981 */ /* 0x000ee4000c1e1900 */
[----:B---3--:R-:W-:Y:S01]  /*0db0*/  FADD R21, -R0, -RZ ;  /* 0x800000ff00157221 */ /* 0x008fe20000000100 */
[----:B------:R-:W-:-:S04]  /*0dc0*/  MOV R0, R25 ;  /* 0x0000001900007202 */ /* 0x000fc80000000f00 */
[----:B------:R4:W-:Y:S04]  /*0dd0*/  STG.E desc[UR4][R16.64], R21 ;  /* 0x0000001510007986 */ /* 0x0009e8000c101904 */
[----:B------:R4:W-:Y:S02]  /*0de0*/  STG.E desc[UR4][R10.64], R25 ;  /* 0x000000190a007986 */ /* 0x0009e4000c101904 */
.L_x_25:
[----:B------:R-:W-:Y:S05]  /*0df0*/  BSYNC.RECONVERGENT B0 ;  /* 0x0000000000007941 */ /* 0x000fea0003800200 */
.L_x_24:
[----:B------:R-:W-:Y:S01]  /*0e00*/  FSETP.GTU.AND P0, PT, R0, R3, PT ;  /* 0x000000030000720b */ /* 0x000fe20003f0c000 */
[----:B------:R-:W-:-:S12]  /*0e10*/  BSSY.RECONVERGENT B0, `(.L_x_26) ;  /* 0x0000006000007945 */ /* 0x000fd80003800200 */
[----:B------:R-:W-:Y:S05]  /*0e20*/  @P0 BRA `(.L_x_27) ;  /* 0x0000000000100947 */ /* 0x000fea0003800000 */
[----:B------:R-:W3:Y:S02]  /*0e30*/  LDG.E R0, desc[UR4][R16.64] ;  /* 0x0000000410007981 */ /* 0x000ee4000c1e1900 */
[----:B---34-:R-:W-:-:S05]  /*0e40*/  FADD R21, -R0, -RZ ;  /* 0x800000ff00157221 */ /* 0x018fca0000000100 */
[----:B------:R3:W-:Y:S04]  /*0e50*/  STG.E desc[UR4][R16.64], R21 ;  /* 0x0000001510007986 */ /* 0x0007e8000c101904 */
[----:B------:R3:W-:Y:S02]  /*0e60*/  STG.E desc[UR4][R10.64], R3 ;  /* 0x000000030a007986 */ /* 0x0007e4000c101904 */
.L_x_27:
[----:B------:R-:W-:Y:S05]  /*0e70*/  BSYNC.RECONVERGENT B0 ;  /* 0x0000000000007941 */ /* 0x000fea0003800200 */
.L_x_26:
[----:B------:R-:W5:Y:S01]  /*0e80*/  LDG.E R14, desc[UR4][R14.64] ;  /* 0x000000040e0e7981 */ /* 0x000f62000c1e1900 */
[----:B------:R-:W5:Y:S03]  /*0e90*/  LDCU UR6, c[0x0][0x3a8] ;  /* 0x00007500ff0677ac */ /* 0x000f660008000800 */
[----:B-1-3--:R-:W5:Y:S02]  /*0ea0*/  LDG.E R3, desc[UR4][R4.64] ;  /* 0x0000000404037981 */ /* 0x00af64000c1e1900 */
[----:B-----5:R-:W-:-:S05]  /*0eb0*/  FFMA R3, R14, UR6, R3 ;  /* 0x000000060e037c23 */ /* 0x020fca0008000003 */
[----:B------:R-:W-:Y:S04]  /*0ec0*/  STG.E desc[UR4][R4.64], R3 ;  /* 0x0000000304007986 */ /* 0x000fe8000c101904 */
[----:B0-----:R-:W3:Y:S04]  /*0ed0*/  LDG.E R18, desc[UR4][R18.64] ;  /* 0x0000000412127981 */ /* 0x001ee8000c1e1900 */
[----:B----4-:R-:W3:Y:S02]  /*0ee0*/  LDG.E R21, desc[UR4][R8.64] ;  /* 0x0000000408157981 */ /* 0x010ee4000c1e1900 */
[----:B---3--:R-:W-:-:S05]  /*0ef0*/  FFMA R21, R18, UR6, R21 ;  /* 0x0000000612157c23 */ /* 0x008fca0008000015 */
[----:B------:R-:W-:Y:S04]  /*0f00*/  STG.E desc[UR4][R8.64], R21 ;  /* 0x0000001508007986 */ /* 0x000fe8000c101904 */
[----:B--2---:R-:W2:Y:S04]  /*0f10*/  LDG.E R12, desc[UR4][R12.64] ;  /* 0x000000040c0c7981 */ /* 0x004ea8000c1e1900 */
[----:B------:R-:W2:Y:S02]  /*0f20*/  LDG.E R23, desc[UR4][R6.64] ;  /* 0x0000000406177981 */ /* 0x000ea4000c1e1900 */
[----:B--2---:R-:W-:-:S05]  /*0f30*/  FFMA R23, R12, UR6, R23 ;  /* 0x000000060c177c23 */ /* 0x004fca0008000017 */
[----:B------:R-:W-:Y:S04]  /*0f40*/  STG.E desc[UR4][R6.64], R23 ;  /* 0x0000001706007986 */ /* 0x000fe8000c101904 */
[----:B------:R-:W2:Y:S04]  /*0f50*/  LDG.E R16, desc[UR4][R16.64] ;  /* 0x0000000410107981 */ /* 0x000ea8000c1e1900 */
[----:B------:R-:W2:Y:S02]  /*0f60*/  LDG.E R15, desc[UR4][R10.64] ;  /* 0x000000040a0f7981 */ /* 0x000ea4000c1e1900 */
[----:B--2---:R-:W-:-:S05]  /*0f70*/  FFMA R15, R16, UR6, R15 ;  /* 0x00000006100f7c23 */ /* 0x004fca000800000f */
[----:B------:R-:W-:Y:S01]  /*0f80*/  STG.E desc[UR4][R10.64], R15 ;  /* 0x0000000f0a007986 */ /* 0x000fe2000c101904 */
[----:B------:R-:W-:Y:S05]  /*0f90*/  EXIT ;  /* 0x000000000000794d */ /* 0x000fea0003800000 */
        .weak           $__internal_0_$__cuda_sm20_sqrt_rn_f32_slowpath
        .type           $__internal_0_$__cuda_sm20_sqrt_rn_f32_slowpath,@function
        .size           $__internal_0_$__cuda_sm20_sqrt_rn_f32_slowpath,($__internal_1_$__cuda_sm3x_div_rn_noftz_f32_slowpath - $__internal_0_$__cuda_sm20_sqrt_rn_f32_slowpath)
$__internal_0_$__cuda_sm20_sqrt_rn_f32_slowpath:
[----:B------:R-:W-:-:S13]  /*0fa0*/  LOP3.LUT P0, RZ, R0, 0x7fffffff, RZ, 0xc0, !PT ;  /* 0x7fffffff00ff7812 */ /* 0x000fda000780c0ff */
[----:B------:R-:W-:Y:S01]  /*0fb0*/  @!P0 IMAD.MOV.U32 R2, RZ, RZ, R0 ;  /* 0x000000ffff028224 */ /* 0x000fe200078e0000 */
[----:B------:R-:W-:Y:S06]  /*0fc0*/  @!P0 BRA `(.L_x_28) ;  /* 0x0000000000408947 */ /* 0x000fec0003800000 */
[----:B------:R-:W-:-:S13]  /*0fd0*/  FSETP.GEU.FTZ.AND P0, PT, R0, RZ, PT ;  /* 0x000000ff0000720b */ /* 0x000fda0003f1e000 */
[----:B------:R-:W-:Y:S01]  /*0fe0*/  @!P0 MOV R2, 0x7fffffff ;  /* 0x7fffffff00028802 */ /* 0x000fe20000000f00 */
[----:B------:R-:W-:Y:S06]  /*0ff0*/  @!P0 BRA `(.L_x_28) ;  /* 0x0000000000348947 */ /* 0x000fec0003800000 */
[----:B------:R-:W-:-:S13]  /*1000*/  FSETP.GTU.FTZ.AND P0, PT, |R0|, +INF , PT ;  /* 0x7f8000000000780b */ /* 0x000fda0003f1c200 */
[----:B------:R-:W-:Y:S01]  /*1010*/  @P0 FADD.FTZ R2, R0, 1 ;  /* 0x3f80000000020421 */ /* 0x000fe20000010000 */
[----:B------:R-:W-:Y:S06]  /*1020*/  @P0 BRA `(.L_x_28) ;  /* 0x0000000000280947 */ /* 0x000fec0003800000 */
[----:B------:R-:W-:-:S13]  /*1030*/  FSETP.NEU.FTZ.AND P0, PT, |R0|, +INF , PT ;  /* 0x7f8000000000780b */ /* 0x000fda0003f1d200 */
[----:B------:R-:W-:-:S04]  /*1040*/  @P0 FFMA R12, R0, 1.84467440737095516160e+19, RZ ;  /* 0x5f800000000c0823 */ /* 0x000fc800000000ff */
[----:B------:R-:W0:Y:S02]  /*1050*/  @P0 MUFU.RSQ R13, R12 ;  /* 0x0000000c000d0308 */ /* 0x000e240000001400 */
[----:B0-----:R-:W-:Y:S01]  /*1060*/  @P0 FMUL.FTZ R15, R12, R13 ;  /* 0x0000000d0c0f0220 */ /* 0x001fe20000410000 */
[----:B------:R-:W-:-:S03]  /*1070*/  @P0 FMUL.FTZ R13, R13, 0.5 ;  /* 0x3f0000000d0d0820 */ /* 0x000fc60000410000 */
[----:B------:R-:W-:-:S04]  /*1080*/  @P0 FADD.FTZ R2, -R15, -RZ ;  /* 0x800000ff0f020221 */ /* 0x000fc80000010100 */
[----:B------:R-:W-:Y:S01]  /*1090*/  @P0 FFMA R14, R15, R2, R12 ;  /* 0x000000020f0e0223 */ /* 0x000fe2000000000c */
[----:B------:R-:W-:-:S03]  /*10a0*/  @!P0 MOV R2, R0 ;  /* 0x0000000000028202 */ /* 0x000fc60000000f00 */
[----:B------:R-:W-:-:S04]  /*10b0*/  @P0 FFMA R13, R14, R13, R15 ;  /* 0x0000000d0e0d0223 */ /* 0x000fc8000000000f */
[----:B------:R-:W-:-:S07]  /*10c0*/  @P0 FMUL.FTZ R2, R13, 2.3283064365386962891e-10 ;  /* 0x2f8000000d020820 */ /* 0x000fce0000410000 */
.L_x_28:
[----:B------:R-:W-:Y:S02]  /*10d0*/  HFMA2 R13, -RZ, RZ, 0, 0 ;  /* 0x00000000ff0d7431 */ /* 0x000fe400000001ff */
[----:B------:R-:W-:-:S04]  /*10e0*/  IMAD.MOV.U32 R12, RZ, RZ, R17 ;  /* 0x000000ffff0c7224 */ /* 0x000fc800078e0011 */
[----:B------:R-:W-:Y:S05]  /*10f0*/  RET.REL.NODEC R12 `(_Z11step_kernelPfS_S_S_iffff) ;  /* 0xffffffec0cc07950 */ /* 0x000fea0003c3ffff */
        .weak           $__internal_1_$__cuda_sm3x_div_rn_noftz_f32_slowpath
        .type           $__internal_1_$__cuda_sm3x_div_rn_noftz_f32_slowpath,@function
        .size           $__internal_1_$__cuda_sm3x_div_rn_noftz_f32_slowpath,(.L_x_42 - $__internal_1_$__cuda_sm3x_div_rn_noftz_f32_slowpath)
$__internal_1_$__cuda_sm3x_div_rn_noftz_f32_slowpath:
[----:B------:R-:W-:Y:S01]  /*1100*/  SHF.R.U32.HI R24, RZ, 0x17, R3 ;  /* 0x00000017ff187819 */ /* 0x000fe20000011603 */
[----:B------:R-:W-:Y:S01]  /*1110*/  BSSY.RECONVERGENT B2, `(.L_x_29) ;  /* 0x0000062000027945 */ /* 0x000fe20003800200 */
[----:B------:R-:W-:Y:S02]  /*1120*/  SHF.R.U32.HI R26, RZ, 0x17, R0 ;  /* 0x00000017ff1a7819 */ /* 0x000fe40000011600 */
[----:B------:R-:W-:Y:S02]  /*1130*/  LOP3.LUT R24, R24, 0xff, RZ, 0xc0, !PT ;  /* 0x000000ff18187812 */ /* 0x000fe400078ec0ff */
[----:B------:R-:W-:Y:S02]  /*1140*/  LOP3.LUT R26, R26, 0xff, RZ, 0xc0, !PT ;  /* 0x000000ff1a1a7812 */ /* 0x000fe400078ec0ff */
[----:B------:R-:W-:-:S03]  /*1150*/  IADD3 R25, PT, PT, R24, -0x1, RZ ;  /* 0xffffffff18197810 */ /* 0x000fc60007ffe0ff */
[----:B------:R-:W-:Y:S01]  /*1160*/  VIADD R27, R26, 0xffffffff ;  /* 0xffffffff1a1b7836 */ /* 0x000fe20000000000 */
[----:B------:R-:W-:-:S04]  /*1170*/  ISETP.GT.U32.AND P0, PT, R25, 0xfd, PT ;  /* 0x000000fd1900780c */ /* 0x000fc80003f04070 */
[----:B------:R-:W-:-:S13]  /*1180*/  ISETP.GT.U32.OR P0, PT, R27, 0xfd, P0 ;  /* 0x000000fd1b00780c */ /* 0x000fda0000704470 */
[----:B------:R-:W-:Y:S01]  /*1190*/  @!P0 MOV R23, RZ ;  /* 0x000000ff00178202 */ /* 0x000fe20000000f00 */
[----:B------:R-:W-:Y:S06]  /*11a0*/  @!P0 BRA `(.L_x_30) ;  /* 0x00000000005c8947 */ /* 0x000fec0003800000 */
[----:B------:R-:W-:Y:S02]  /*11b0*/  FSETP.GTU.FTZ.AND P0, PT, |R0|, +INF , PT ;  /* 0x7f8000000000780b */ /* 0x000fe40003f1c200 */
[----:B------:R-:W-:-:S04]  /*11c0*/  FSETP.GTU.FTZ.AND P1, PT, |R3|, +INF , PT ;  /* 0x7f8000000300780b */ /* 0x000fc80003f3c200 */
[----:B------:R-:W-:-:S13]  /*11d0*/  PLOP3.LUT P0, PT, P0, P1, PT, 0xf8, 0x8f ;  /* 0x00000000008f781c */ /* 0x000fda0000703f70 */
[----:B------:R-:W-:Y:S05]  /*11e0*/  @P0 BRA `(.L_x_31) ;  /* 0x00000004004c0947 */ /* 0x000fea0003800000 */
[----:B------:R-:W-:-:S13]  /*11f0*/  LOP3.LUT P0, RZ, R3, 0x7fffffff, R0, 0xc8, !PT ;  /* 0x7fffffff03ff7812 */ /* 0x000fda000780c800 */
[----:B------:R-:W-:Y:S05]  /*1200*/  @!P0 BRA `(.L_x_32) ;  /* 0x00000004003c8947 */ /* 0x000fea0003800000 */
[C---:B------:R-:W-:Y:S02]  /*1210*/  FSETP.NEU.FTZ.AND P2, PT, |R0|.reuse, +INF , PT ;  /* 0x7f8000000000780b */ /* 0x040fe40003f5d200 */
[----:B------:R-:W-:Y:S02]  /*1220*/  FSETP.NEU.FTZ.AND P1, PT, |R3|, +INF , PT ;  /* 0x7f8000000300780b */ /* 0x000fe40003f3d200 */
[----:B------:R-:W-:-:S11]  /*1230*/  FSETP.NEU.FTZ.AND P0, PT, |R0|, +INF , PT ;  /* 0x7f8000000000780b */ /* 0x000fd60003f1d200 */
[----:B------:R-:W-:Y:S05]  /*1240*/  @!P1 BRA !P2, `(.L_x_32) ;  /* 0x00000004002c9947 */ /* 0x000fea0005000000 */
[----:B------:R-:W-:-:S04]  /*1250*/  LOP3.LUT P2, RZ, R0, 0x7fffffff, RZ, 0xc0, !PT ;  /* 0x7fffffff00ff7812 */ /* 0x000fc8000784c0ff */
[----:B------:R-:W-:-:S13]  /*1260*/  PLOP3.LUT P1, PT, P1, P2, PT, 0x2f, 0xf2 ;  /* 0x0000000000f2781c */ /* 0x000fda0000f24577 */
[----:B------:R-:W-:Y:S05]  /*1270*/  @P1 BRA `(.L_x_33) ;  /* 0x0000000400181947 */ /* 0x000fea0003800000 */
[----:B------:R-:W-:-:S04]  /*1280*/  LOP3.LUT P1, RZ, R3, 0x7fffffff, RZ, 0xc0, !PT ;  /* 0x7fffffff03ff7812 */ /* 0x000fc8000782c0ff */
[----:B------:R-:W-:-:S13]  /*1290*/  PLOP3.LUT P0, PT, P0, P1, PT, 0x2f, 0xf2 ;  /* 0x0000000000f2781c */ /* 0x000fda0000702577 */
[----:B------:R-:W-:Y:S05]  /*12a0*/  @P0 BRA `(.L_x_34) ;  /* 0x0000000400000947 */ /* 0x000fea0003800000 */
[----:B------:R-:W-:Y:S02]  /*12b0*/  ISETP.GE.AND P0, PT, R27, RZ, PT ;  /* 0x000000ff1b00720c */ /* 0x000fe40003f06270 */
[----:B------:R-:W-:-:S11]  /*12c0*/  ISETP.GE.AND P1, PT, R25, RZ, PT ;  /* 0x000000ff1900720c */ /* 0x000fd60003f26270 */
[----:B------:R-:W-:Y:S01]  /*12d0*/  @P0 MOV R23, RZ ;  /* 0x000000ff00170202 */ /* 0x000fe20000000f00 */
[----:B------:R-:W-:Y:S02]  /*12e0*/  @!P0 IMAD.MOV.U32 R23, RZ, RZ, -0x40 ;  /* 0xffffffc0ff178424 */ /* 0x000fe400078e00ff */
[----:B------:R-:W-:Y:S01]  /*12f0*/  @!P0 FFMA R0, R0, 1.84467440737095516160e+19, RZ ;  /* 0x5f80000000008823 */ /* 0x000fe200000000ff */
[----:B------:R-:W-:Y:S02]  /*1300*/  @!P1 FFMA R3, R3, 1.84467440737095516160e+19, RZ ;  /* 0x5f80000003039823 */ /* 0x000fe400000000ff */
[----:B------:R-:W-:-:S07]  /*1310*/  @!P1 IADD3 R23, PT, PT, R23, 0x40, RZ ;  /* 0x0000004017179810 */ /* 0x000fce0007ffe0ff */
.L_x_30:
[----:B------:R-:W-:Y:S01]  /*1320*/  LEA R28, R24, 0xc0800000, 0x17 ;  /* 0xc0800000181c7811 */ /* 0x000fe200078eb8ff */
[----:B------:R-:W-:Y:S01]  /*1330*/  VIADD R27, R26, 0xffffff81 ;  /* 0xffffff811a1b7836 */ /* 0x000fe20000000000 */
[----:B------:R-:W-:Y:S02]  /*1340*/  BSSY.RECONVERGENT B3, `(.L_x_35) ;  /* 0x0000035000037945 */ /* 0x000fe40003800200 */
[----:B------:R-:W-:Y:S01]  /*1350*/  IADD3 R28, PT, PT, -R28, R3, RZ ;  /* 0x000000031c1c7210 */ /* 0x000fe20007ffe1ff */
[----:B------:R-:W-:-:S03]  /*1360*/  IMAD R0, R27, -0x800000, R0 ;  /* 0xff8000001b007824 */ /* 0x000fc600078e0200 */
[----:B------:R-:W0:Y:S01]  /*1370*/  MUFU.RCP R3, R28 ;  /* 0x0000001c00037308 */ /* 0x000e220000001000 */
[----:B------:R-:W-:-:S04]  /*1380*/  FADD.FTZ R25, -R28, -RZ ;  /* 0x800000ff1c197221 */ /* 0x000fc80000010100 */
[----:B0-----:R-:W-:-:S04]  /*1390*/  FFMA R26, R3, R25, 1 ;  /* 0x3f800000031a7423 */ /* 0x001fc80000000019 */
[----:B------:R-:W-:Y:S01]  /*13a0*/  FFMA R3, R3, R26, R3 ;  /* 0x0000001a03037223 */ /* 0x000fe20000000003 */
[----:B------:R-:W-:-:S03]  /*13b0*/  IADD3 R26, PT, PT, R27, 0x7f, -R24 ;  /* 0x0000007f1b1a7810 */ /* 0x000fc60007ffe818 */
[----:B------:R-:W-:Y:S01]  /*13c0*/  FFMA R24, R0, R3, RZ ;  /* 0x0000000300187223 */ /* 0x000fe200000000ff */
[----:B------:R-:W-:-:S03]  /*13d0*/  IADD3 R26, PT, PT, R26, R23, RZ ;  /* 0x000000171a1a7210 */ /* 0x000fc60007ffe0ff */
[----:B------:R-:W-:-:S04]  /*13e0*/  FFMA R27, R25, R24, R0 ;  /* 0x00000018191b7223 */ /* 0x000fc80000000000 */
[----:B------:R-:W-:-:S04]  /*13f0*/  FFMA R24, R3, R27, R24 ;  /* 0x0000001b03187223 */ /* 0x000fc80000000018 */
[----:B------:R-:W-:-:S04]  /*1400*/  FFMA R25, R25, R24, R0 ;  /* 0x0000001819197223 */ /* 0x000fc80000000000 */
[----:B------:R-:W-:-:S05]  /*1410*/  FFMA R0, R3, R25, R24 ;  /* 0x0000001903007223 */ /* 0x000fca0000000018 */
[----:B------:R-:W-:-:S04]  /*1420*/  SHF.R.U32.HI R23, RZ, 0x17, R0 ;  /* 0x00000017ff177819 */ /* 0x000fc80000011600 */
[----:B------:R-:W-:-:S04]  /*1430*/  LOP3.LUT R23, R23, 0xff, RZ, 0xc0, !PT ;  /* 0x000000ff17177812 */ /* 0x000fc800078ec0ff */
[----:B------:R-:W-:-:S05]  /*1440*/  IADD3 R23, PT, PT, R23, R26, RZ ;  /* 0x0000001a17177210 */ /* 0x000fca0007ffe0ff */
[----:B------:R-:W-:-:S05]  /*1450*/  VIADD R27, R23, 0xffffffff ;  /* 0xffffffff171b7836 */ /* 0x000fca0000000000 */
[----:B------:R-:W-:-:S13]  /*1460*/  ISETP.GE.U32.AND P0, PT, R27, 0xfe, PT ;  /* 0x000000fe1b00780c */ /* 0x000fda0003f06070 */
[----:B------:R-:W-:Y:S05]  /*1470*/  @!P0 BRA `(.L_x_36) ;  /* 0x0000000000808947 */ /* 0x000fea0003800000 */
[----:B------:R-:W-:-:S13]  /*1480*/  ISETP.GT.AND P0, PT, R23, 0xfe, PT ;  /* 0x000000fe1700780c */ /* 0x000fda0003f04270 */
[----:B------:R-:W-:Y:S05]  /*1490*/  @P0 BRA `(.L_x_37) ;  /* 0x00000000006c0947 */ /* 0x000fea0003800000 */
[----:B------:R-:W-:-:S13]  /*14a0*/  ISETP.GE.AND P0, PT, R23, 0x1, PT ;  /* 0x000000011700780c */ /* 0x000fda0003f06270 */
[----:B------:R-:W-:Y:S05]  /*14b0*/  @P0 BRA `(.L_x_38) ;  /* 0x0000000000740947 */ /* 0x000fea0003800000 */
[----:B------:R-:W-:Y:S02]  /*14c0*/  ISETP.GE.AND P0, PT, R23, -0x18, PT ;  /* 0xffffffe81700780c */ /* 0x000fe40003f06270 */
[----:B------:R-:W-:-:S11]  /*14d0*/  LOP3.LUT R0, R0, 0x80000000, RZ, 0xc0, !PT ;  /* 0x8000000000007812 */ /* 0x000fd600078ec0ff */
[----:B------:R-:W-:Y:S05]  /*14e0*/  @!P0 BRA `(.L_x_38) ;  /* 0x0000000000688947 */ /* 0x000fea0003800000 */
[CCC-:B------:R-:W-:Y:S01]  /*14f0*/  FFMA.RZ R27, R3.reuse, R25.reuse, R24.reuse ;  /* 0x00000019031b7223 */ /* 0x1c0fe2000000c018 */
[CCC-:B------:R-:W-:Y:S01]  /*1500*/  FFMA.RP R26, R3.reuse, R25.reuse, R24.reuse ;  /* 0x00000019031a7223 */ /* 0x1c0fe20000008018 */
[----:B------:R-:W-:Y:S01]  /*1510*/  FFMA.RM R3, R3, R25, R24 ;  /* 0x0000001903037223 */ /* 0x000fe20000004018 */
[----:B------:R-:W-:Y:S02]  /*1520*/  IADD3 R24, PT, PT, R23, 0x20, RZ ;  /* 0x0000002017187810 */ /* 0x000fe40007ffe0ff */
[----:B------:R-:W-:Y:S02]  /*1530*/  LOP3.LUT R27, R27, 0x7fffff, RZ, 0xc0, !PT ;  /* 0x007fffff1b1b7812 */ /* 0x000fe400078ec0ff */
[----:B------:R-:W-:Y:S02]  /*1540*/  ISETP.NE.AND P2, PT, R23, RZ, PT ;  /* 0x000000ff1700720c */ /* 0x000fe40003f45270 */
[----:B------:R-:W-:Y:S02]  /*1550*/  LOP3.LUT R27, R27, 0x800000, RZ, 0xfc, !PT ;  /* 0x008000001b1b7812 */ /* 0x000fe400078efcff */
[----:B------:R-:W-:-:S02]  /*1560*/  ISETP.NE.AND P1, PT, R23, RZ, PT ;  /* 0x000000ff1700720c */ /* 0x000fc40003f25270 */
[----:B------:R-:W-:Y:S02]  /*1570*/  IADD3 R23, PT, PT, -R23, RZ, RZ ;  /* 0x000000ff17177210 */ /* 0x000fe40007ffe1ff */
[----:B------:R-:W-:Y:S02]  /*1580*/  SHF.L.U32 R24, R27, R24, RZ ;  /* 0x000000181b187219 */ /* 0x000fe400000006ff */
[----:B------:R-:W-:Y:S02]  /*1590*/  FSETP.NEU.FTZ.AND P0, PT, R26, R3, PT ;  /* 0x000000031a00720b */ /* 0x000fe40003f1d000 */
[----:B------:R-:W-:Y:S02]  /*15a0*/  SEL R26, R23, RZ, P2 ;  /* 0x000000ff171a7207 */ /* 0x000fe40001000000 */
[----:B------:R-:W-:Y:S02]  /*15b0*/  ISETP.NE.AND P1, PT, R24, RZ, P1 ;  /* 0x000000ff1800720c */ /* 0x000fe40000f25270 */
[----:B------:R-:W-:-:S02]  /*15c0*/  SHF.R.U32.HI R26, RZ, R26, R27 ;  /* 0x0000001aff1a7219 */ /* 0x000fc4000001161b */
[----:B------:R-:W-:Y:S02]  /*15d0*/  PLOP3.LUT P0, PT, P0, P1, PT, 0xf8, 0x8f ;  /* 0x00000000008f781c */ /* 0x000fe40000703f70 */
[----:B------:R-:W-:Y:S02]  /*15e0*/  SHF.R.U32.HI R24, RZ, 0x1, R26 ;  /* 0x00000001ff187819 */ /* 0x000fe4000001161a */
[----:B------:R-:W-:-:S04]  /*15f0*/  SEL R3, RZ, 0x1, !P0 ;  /* 0x00000001ff037807 */ /* 0x000fc80004000000 */
[----:B------:R-:W-:-:S04]  /*1600*/  LOP3.LUT R3, R3, 0x1, R24, 0xf8, !PT ;  /* 0x0000000103037812 */ /* 0x000fc800078ef818 */
[----:B------:R-:W-:-:S05]  /*1610*/  LOP3.LUT R3, R3, R26, RZ, 0xc0, !PT ;  /* 0x0000001a03037212 */ /* 0x000fca00078ec0ff */
[----:B------:R-:W-:-:S05]  /*1620*/  IMAD.IADD R3, R24, 0x1, R3 ;  /* 0x0000000118037824 */ /* 0x000fca00078e0203 */
[----:B------:R-:W-:Y:S01]  /*1630*/  LOP3.LUT R0, R3, R0, RZ, 0xfc, !PT ;  /* 0x0000000003007212 */ /* 0x000fe200078efcff */
[----:B------:R-:W-:Y:S06]  /*1640*/  BRA `(.L_x_38) ;  /* 0x0000000000107947 */ /* 0x000fec0003800000 */
.L_x_37:
[----:B------:R-:W-:-:S04]  /*1650*/  LOP3.LUT R0, R0, 0x80000000, RZ, 0xc0, !PT ;  /* 0x8000000000007812 */ /* 0x000fc800078ec0ff */
[----:B------:R-:W-:Y:S01]  /*1660*/  LOP3.LUT R0, R0, 0x7f800000, RZ, 0xfc, !PT ;  /* 0x7f80000000007812 */ /* 0x000fe200078efcff */
[----:B------:R-:W-:Y:S06]  /*1670*/  BRA `(.L_x_38) ;  /* 0x0000000000047947 */ /* 0x000fec0003800000 */
.L_x_36:
[----:B------:R-:W-:-:S07]  /*1680*/  LEA R0, R26, R0, 0x17 ;  /* 0x000000001a007211 */ /* 0x000fce00078eb8ff */
.L_x_38:
[----:B------:R-:W-:Y:S05]  /*1690*/  BSYNC.RECONVERGENT B3 ;  /* 0x0000000000037941 */ /* 0x000fea0003800200 */
.L_x_35:
[----:B------:R-:W-:Y:S05]  /*16a0*/  BRA `(.L_x_39) ;  /* 0x0000000000207947 */ /* 0x000fea0003800000 */
.L_x_34:
[----:B------:R-:W-:-:S04]  /*16b0*/  LOP3.LUT R0, R3, 0x80000000, R0, 0x48, !PT ;  /* 0x8000000003007812 */ /* 0x000fc800078e4800 */
[----:B------:R-:W-:Y:S01]  /*16c0*/  LOP3.LUT R0, R0, 0x7f800000, RZ, 0xfc, !PT ;  /* 0x7f80000000007812 */ /* 0x000fe200078efcff */
[----:B------:R-:W-:Y:S06]  /*16d0*/  BRA `(.L_x_39) ;  /* 0x0000000000147947 */ /* 0x000fec0003800000 */
.L_x_33:
[----:B------:R-:W-:Y:S01]  /*16e0*/  LOP3.LUT R0, R3, 0x80000000, R0, 0x48, !PT ;  /* 0x8000000003007812 */ /* 0x000fe200078e4800 */
[----:B------:R-:W-:Y:S06]  /*16f0*/  BRA `(.L_x_39) ;  /* 0x00000000000c7947 */ /* 0x000fec0003800000 */
.L_x_32:
[----:B------:R-:W0:Y:S01]  /*1700*/  MUFU.RSQ R0, -QNAN ;  /* 0xffc0000000007908 */ /* 0x000e220000001400 */
[----:B------:R-:W-:Y:S05]  /*1710*/  BRA `(.L_x_39) ;  /* 0x0000000000047947 */ /* 0x000fea0003800000 */
.L_x_31:
[----:B------:R-:W-:-:S07]  /*1720*/  FADD.FTZ R0, R0, R3 ;  /* 0x0000000300007221 */ /* 0x000fce0000010000 */
.L_x_39:
[----:B------:R-:W-:Y:S05]  /*1730*/  BSYNC.RECONVERGENT B2 ;  /* 0x0000000000027941 */ /* 0x000fea0003800200 */
.L_x_29:
[----:B------:R-:W-:-:S04]  /*1740*/  HFMA2 R23, -RZ, RZ, 0, 0 ;  /* 0x00000000ff177431 */ /* 0x000fc800000001ff */
[----:B0-----:R-:W-:Y:S05]  /*1750*/  RET.REL.NODEC R22 `(_Z11step_kernelPfS_S_S_iffff) ;  /* 0xffffffe816287950 */ /* 0x001fea0003c3ffff */
.L_x_40:
[----:B------:R-:W-:-:S00]  /*1760*/  BRA `(.L_x_40) ;  /* 0xfffffffc00fc7947 */ /* 0x000fc0000383ffff */
[----:B------:R-:W-:-:S00]  /*1770*/  NOP ;  /* 0x0000000000007918 */ /* 0x000fc00000000000 */
        /* <DEDUP_REMOVED lines=8> */
.L_x_42:


//--------------------- .nv.shared.reserved.0     --------------------------
	.section	.nv.shared.reserved.0,"aw",@nobits
	.weak		__nv_reservedSMEM_offset_0_alias
	.size		__nv_reservedSMEM_offset_0_alias, 0, 64
	.other		__nv_reservedSMEM_offset_0_alias,@"STO_CUDA_RESERVED_SHARED STV_DEFAULT"
__nv_reservedSMEM_offset_0_alias:
	.zero		0
	.zero		64


//--------------------- .nv.constant0._Z11step_kernelPfS_S_S_iffff --------------------------
	.section	.nv.constant0._Z11step_kernelPfS_S_S_iffff,"a",@progbits
	.sectionflags	@""
	.align	4
.nv.constant0._Z11step_kernelPfS_S_S_iffff:
	.zero		948


//--------------------- SYMBOLS --------------------------

	.type		.nv.reservedSmem.offset0,@object
	.size		.nv.reservedSmem.offset0,0x4
